	.headerflags	@"EF_CUDA_TEXMODE_UNIFIED EF_CUDA_64BIT_ADDRESS EF_CUDA_ACCELERATORS EF_CUDA_SM90 EF_CUDA_VIRTUAL_SM(EF_CUDA_SM90)"
	.elftype	@"ET_EXEC"


//--------------------- .nv.info                  --------------------------
	.section	.nv.info,"",@"SHT_CUDA_INFO"
	.align	4


	//----- nvinfo : EIATTR_REGCOUNT
	.align		4
        /*0000*/ 	.byte	0x04, 0x2f
        /*0002*/ 	.short	(.L_3 - .L_2)
	.align		4
.L_2:
        /*0004*/ 	.word	index@(triton_poi_fused__native_batch_norm_legit_no_training_add_relu_19)
        /*0008*/ 	.word	0x00000038


	//----- nvinfo : EIATTR_MIN_STACK_SIZE
	.align		4
.L_3:
        /*000c*/ 	.byte	0x04, 0x12
        /*000e*/ 	.short	(.L_5 - .L_4)
	.align		4
.L_4:
        /*0010*/ 	.word	index@(triton_poi_fused__native_batch_norm_legit_no_training_add_relu_19)
        /*0014*/ 	.word	0x00000000


	//----- nvinfo : EIATTR_FRAME_SIZE
	.align		4
.L_5:
        /*0018*/ 	.byte	0x04, 0x11
        /*001a*/ 	.short	(.L_7 - .L_6)
	.align		4
.L_6:
        /*001c*/ 	.word	index@(triton_poi_fused__native_batch_norm_legit_no_training_add_relu_19)
        /*0020*/ 	.word	0x00000000


	//----- nvinfo : EIATTR_MIN_STACK_SIZE
	.align		4
.L_7:
        /*0024*/ 	.byte	0x04, 0x12
        /*0026*/ 	.short	(.L_9 - .L_8)
	.align		4
.L_8:
        /*0028*/ 	.word	index@(triton_poi_fused__native_batch_norm_legit_no_training_add_relu_19)
        /*002c*/ 	.word	0x00000000
.L_9:


//--------------------- .nv.info.triton_poi_fused__native_batch_norm_legit_no_training_add_relu_19 --------------------------
	.section	.nv.info.triton_poi_fused__native_batch_norm_legit_no_training_add_relu_19,"",@"SHT_CUDA_INFO"
	.sectionflags	@""
	.align	4


	//----- nvinfo : EIATTR_CUDA_API_VERSION
	.align		4
        /*0000*/ 	.byte	0x04, 0x37
        /*0002*/ 	.short	(.L_11 - .L_10)
.L_10:
        /*0004*/ 	.word	0x0000007c


	//----- nvinfo : EIATTR_KPARAM_INFO
	.align		4
.L_11:
        /*0008*/ 	.byte	0x04, 0x17
        /*000a*/ 	.short	(.L_13 - .L_12)
.L_12:
        /*000c*/ 	.word	0x00000000
        /*0010*/ 	.short	0x0009
        /*0012*/ 	.short	0x0044
        /*0014*/ 	.byte	0x00, 0xf0, 0x11, 0x00


	//----- nvinfo : EIATTR_KPARAM_INFO
	.align		4
.L_13:
        /*0018*/ 	.byte	0x04, 0x17
        /*001a*/ 	.short	(.L_15 - .L_14)
.L_14:
        /*001c*/ 	.word	0x00000000
        /*0020*/ 	.short	0x0008
        /*0022*/ 	.short	0x0040
        /*0024*/ 	.byte	0x00, 0xf0, 0x11, 0x00


	//----- nvinfo : EIATTR_KPARAM_INFO
	.align		4
.L_15:
        /*0028*/ 	.byte	0x04, 0x17
        /*002a*/ 	.short	(.L_17 - .L_16)
.L_16:
        /*002c*/ 	.word	0x00000000
        /*0030*/ 	.short	0x0007
        /*0032*/ 	.short	0x0038
        /*0034*/ 	.byte	0x00, 0xf4, 0x21, 0x00


	//----- nvinfo : EIATTR_KPARAM_INFO
	.align		4
.L_17:
        /*0038*/ 	.byte	0x04, 0x17
        /*003a*/ 	.short	(.L_19 - .L_18)
.L_18:
        /*003c*/ 	.word	0x00000000
        /*0040*/ 	.short	0x0006
        /*0042*/ 	.short	0x0030
        /*0044*/ 	.byte	0x00, 0xf4, 0x21, 0x00


	//----- nvinfo : EIATTR_KPARAM_INFO
	.align		4
.L_19:
        /*0048*/ 	.byte	0x04, 0x17
        /*004a*/ 	.short	(.L_21 - .L_20)
.L_20:
        /*004c*/ 	.word	0x00000000
        /*0050*/ 	.short	0x0005
        /*0052*/ 	.short	0x0028
        /*0054*/ 	.byte	0x00, 0xf4, 0x21, 0x00


	//----- nvinfo : EIATTR_KPARAM_INFO
	.align		4
.L_21:
        /*0058*/ 	.byte	0x04, 0x17
        /*005a*/ 	.short	(.L_23 - .L_22)
.L_22:
        /*005c*/ 	.word	0x00000000
        /*0060*/ 	.short	0x0004
        /*0062*/ 	.short	0x0020
        /*0064*/ 	.byte	0x00, 0xf4, 0x21, 0x00


	//----- nvinfo : EIATTR_KPARAM_INFO
	.align		4
.L_23:
        /*0068*/ 	.byte	0x04, 0x17
        /*006a*/ 	.short	(.L_25 - .L_24)
.L_24:
        /*006c*/ 	.word	0x00000000
        /*0070*/ 	.short	0x0003
        /*0072*/ 	.short	0x0018
        /*0074*/ 	.byte	0x00, 0xf4, 0x21, 0x00


	//----- nvinfo : EIATTR_KPARAM_INFO
	.align		4
.L_25:
        /*0078*/ 	.byte	0x04, 0x17
        /*007a*/ 	.short	(.L_27 - .L_26)
.L_26:
        /*007c*/ 	.word	0x00000000
        /*0080*/ 	.short	0x0002
        /*0082*/ 	.short	0x0010
        /*0084*/ 	.byte	0x00, 0xf4, 0x21, 0x00


	//----- nvinfo : EIATTR_KPARAM_INFO
	.align		4
.L_27:
        /*0088*/ 	.byte	0x04, 0x17
        /*008a*/ 	.short	(.L_29 - .L_28)
.L_28:
        /*008c*/ 	.word	0x00000000
        /*0090*/ 	.short	0x0001
        /*0092*/ 	.short	0x0008
        /*0094*/ 	.byte	0x00, 0xf4, 0x21, 0x00


	//----- nvinfo : EIATTR_KPARAM_INFO
	.align		4
.L_29:
        /*0098*/ 	.byte	0x04, 0x17
        /*009a*/ 	.short	(.L_31 - .L_30)
.L_30:
        /*009c*/ 	.word	0x00000000
        /*00a0*/ 	.short	0x0000
        /*00a2*/ 	.short	0x0000
        /*00a4*/ 	.byte	0x00, 0xf4, 0x21, 0x00


	//----- nvinfo : EIATTR_SPARSE_MMA_MASK
	.align		4
.L_31:
        /*00a8*/ 	.byte	0x03, 0x50
        /*00aa*/ 	.short	0x0000


	//----- nvinfo : EIATTR_MAXREG_COUNT
	.align		4
        /*00ac*/ 	.byte	0x03, 0x1b
        /*00ae*/ 	.short	0x00ff


	//----- nvinfo : EIATTR_EXIT_INSTR_OFFSETS
	.align		4
        /*00b0*/ 	.byte	0x04, 0x1c
        /*00b2*/ 	.short	(.L_33 - .L_32)


	//   ....[0]....
.L_32:
        /*00b4*/ 	.word	0x000018e0


	//   ....[1]....
        /*00b8*/ 	.word	0x00001920


	//----- nvinfo : EIATTR_REQNTID
	.align		4
.L_33:
        /*00bc*/ 	.byte	0x04, 0x10
        /*00be*/ 	.short	(.L_35 - .L_34)
.L_34:
        /*00c0*/ 	.word	0x00000100
        /*00c4*/ 	.word	0x00000001
        /*00c8*/ 	.word	0x00000001


	//----- nvinfo : EIATTR_CBANK_PARAM_SIZE
	.align		4
.L_35:
        /*00cc*/ 	.byte	0x03, 0x19
        /*00ce*/ 	.short	0x0048


	//----- nvinfo : EIATTR_PARAM_CBANK
	.align		4
        /*00d0*/ 	.byte	0x04, 0x0a
        /*00d2*/ 	.short	(.L_37 - .L_36)
	.align		4
.L_36:
        /*00d4*/ 	.word	index@(.nv.constant0.triton_poi_fused__native_batch_norm_legit_no_training_add_relu_19)
        /*00d8*/ 	.short	0x0210
        /*00da*/ 	.short	0x0048


	//----- nvinfo : EIATTR_SW_WAR
	.align		4
.L_37:
        /*00dc*/ 	.byte	0x04, 0x36
        /*00de*/ 	.short	(.L_39 - .L_38)
.L_38:
        /*00e0*/ 	.word	0x00000008
.L_39:


//--------------------- .nv.callgraph             --------------------------
	.section	.nv.callgraph,"",@"SHT_CUDA_CALLGRAPH"
	.align	4
	.sectionentsize	8
	.align		4
        /*0000*/ 	.word	0x00000000
	.align		4
        /*0004*/ 	.word	0xffffffff
	.align		4
        /*0008*/ 	.word	0x00000000
	.align		4
        /*000c*/ 	.word	0xfffffffe
	.align		4
        /*0010*/ 	.word	0x00000000
	.align		4
        /*0014*/ 	.word	0xfffffffd
	.align		4
        /*0018*/ 	.word	0x00000000
	.align		4
        /*001c*/ 	.word	0xfffffffc


//--------------------- .nv.constant4             --------------------------
	.section	.nv.constant4,"a",@progbits
	.align	8
	.align		8
.nv.constant4:
        /*0000*/ 	.dword	_$_str
	.align		8
        /*0008*/ 	.dword	_$_str_$_2


//--------------------- .text.triton_poi_fused__native_batch_norm_legit_no_training_add_relu_19 --------------------------
	.section	.text.triton_poi_fused__native_batch_norm_legit_no_training_add_relu_19,"ax",@progbits
	.sectionflags	@"SHF_BARRIERS=1"
	.align	128
        .global         triton_poi_fused__native_batch_norm_legit_no_training_add_relu_19
        .type           triton_poi_fused__native_batch_norm_legit_no_training_add_relu_19,@function
        .size           triton_poi_fused__native_batch_norm_legit_no_training_add_relu_19,(.L_x_1 - triton_poi_fused__native_batch_norm_legit_no_training_add_relu_19)
        .other          triton_poi_fused__native_batch_norm_legit_no_training_add_relu_19,@"STO_CUDA_ENTRY STV_DEFAULT"
triton_poi_fused__native_batch_norm_legit_no_training_add_relu_19:
.text.triton_poi_fused__native_batch_norm_legit_no_training_add_relu_19:
[----:B------:R-:W0:Y:S01]  /*0000*/  LDC R1, c[0x0][0x28] ;  /* 0x00000a00ff017b82 */ /* 0x000e220000000800 */
[----:B------:R-:W1:Y:S07]  /*0010*/  S2R R39, SR_CTAID.Y ;  /* 0x0000000000277919 */ /* 0x000e6e0000002600 */
[----:B------:R-:W2:Y:S01]  /*0020*/  LDC.64 R2, c[0x0][0x220] ;  /* 0x00008800ff027b82 */ /* 0x000ea20000000a00 */
[----:B------:R-:W-:Y:S02]  /*0030*/  CS2R R8, SRZ ;  /* 0x0000000000087805 */ /* 0x000fe4000001ff00 */
[----:B------:R-:W-:Y:S01]  /*0040*/  CS2R R10, SRZ ;  /* 0x00000000000a7805 */ /* 0x000fe2000001ff00 */
[----:B------:R-:W3:Y:S01]  /*0050*/  S2R R32, SR_TID.X ;  /* 0x0000000000207919 */ /* 0x000ee20000002100 */
[----:B------:R-:W-:Y:S01]  /*0060*/  ULDC.64 UR6, c[0x0][0x208] ;  /* 0x0000820000067ab9 */ /* 0x000fe20000000a00 */
[----:B------:R-:W4:Y:S02]  /*0070*/  S2R R13, SR_CTAID.X ;  /* 0x00000000000d7919 */ /* 0x000f240000002500 */
[----:B------:R-:W5:Y:S01]  /*0080*/  LDC.64 R20, c[0x0][0x210] ;  /* 0x00008400ff147b82 */ /* 0x000f620000000a00 */
[----:B------:R-:W-:Y:S01]  /*0090*/  CS2R R6, SRZ ;  /* 0x0000000000067805 */ /* 0x000fe2000001ff00 */
[----:B------:R-:W-:-:S06]  /*00a0*/  IMAD.MOV.U32 R30, RZ, RZ, 0x3e800000 ;  /* 0x3e800000ff1e7424 */ /* 0x000fcc00078e00ff */
[----:B------:R-:W4:Y:S08]  /*00b0*/  LDC.64 R26, c[0x0][0x218] ;  /* 0x00008600ff1a7b82 */ /* 0x000f300000000a00 */
[----:B------:R-:W5:Y:S01]  /*00c0*/  LDC.64 R44, c[0x0][0x228] ;  /* 0x00008a00ff2c7b82 */ /* 0x000f620000000a00 */
[----:B-1----:R-:W-:Y:S02]  /*00d0*/  IMAD.SHL.U32 R39, R39, 0x40, RZ ;  /* 0x0000004027277824 */ /* 0x002fe400078e00ff */
[----:B---3--:R-:W-:-:S05]  /*00e0*/  IMAD.SHL.U32 R34, R32, 0x4, RZ ;  /* 0x0000000420227824 */ /* 0x008fca00078e00ff */
[----:B------:R-:W-:-:S04]  /*00f0*/  LOP3.LUT R31, R39, 0x3c, R34, 0xf8, !PT ;  /* 0x0000003c271f7812 */ /* 0x000fc800078ef822 */
[----:B------:R-:W-:Y:S02]  /*0100*/  SHF.R.S32.HI R0, RZ, 0x1f, R31 ;  /* 0x0000001fff007819 */ /* 0x000fe4000001141f */
[----:B------:R-:W-:Y:S02]  /*0110*/  ISETP.GE.AND P0, PT, R31, 0x80, PT ;  /* 0x000000801f00780c */ /* 0x000fe40003f06270 */
[----:B------:R-:W-:-:S04]  /*0120*/  LEA.HI R0, R0, R31, RZ, 0x5 ;  /* 0x0000001f00007211 */ /* 0x000fc800078f28ff */
[----:B------:R-:W-:-:S05]  /*0130*/  LOP3.LUT R4, R0, 0xffffffe0, RZ, 0xc0, !PT ;  /* 0xffffffe000047812 */ /* 0x000fca00078ec0ff */
[----:B------:R-:W-:-:S04]  /*0140*/  IMAD.IADD R31, R31, 0x1, -R4 ;  /* 0x000000011f1f7824 */ /* 0x000fc800078e0a04 */
[----:B--2---:R-:W-:-:S05]  /*0150*/  IMAD.WIDE R2, R31, 0x4, R2 ;  /* 0x000000041f027825 */ /* 0x004fca00078e0202 */
[----:B------:R1:W2:Y:S01]  /*0160*/  @!P0 LDG.E.EL.128 R8, desc[UR6][R2.64] ;  /* 0x0000000602088981 */ /* 0x0002a2000c2e1d00 */
[----:B------:R-:W-:Y:S01]  /*0170*/  SHF.R.U32.HI R36, RZ, 0x4, R32 ;  /* 0x00000004ff247819 */ /* 0x000fe20000011620 */
[----:B------:R-:W-:Y:S01]  /*0180*/  IMAD.SHL.U32 R0, R0, 0x40, RZ ;  /* 0x0000004000007824 */ /* 0x000fe200078e00ff */
[----:B------:R-:W-:Y:S01]  /*0190*/  CS2R R4, SRZ ;  /* 0x0000000000047805 */ /* 0x000fe2000001ff00 */
[----:B----4-:R-:W-:Y:S01]  /*01a0*/  IMAD.SHL.U32 R13, R13, 0x40, RZ ;  /* 0x000000400d0d7824 */ /* 0x010fe200078e00ff */
[----:B------:R-:W-:Y:S02]  /*01b0*/  SGXT.U32 R36, R36, 0x4 ;  /* 0x000000042424781a */ /* 0x000fe40000000000 */
[----:B------:R-:W-:Y:S02]  /*01c0*/  LOP3.LUT R12, R0, 0xfffff800, RZ, 0xc0, !PT ;  /* 0xfffff800000c7812 */ /* 0x000fe400078ec0ff */
[----:B------:R-:W-:Y:S02]  /*01d0*/  LOP3.LUT R33, R13, R36, RZ, 0xfc, !PT ;  /* 0x000000240d217212 */ /* 0x000fe400078efcff */
[----:B-1----:R-:W-:Y:S01]  /*01e0*/  LOP3.LUT R3, R13, 0x20, R36, 0xfe, !PT ;  /* 0x000000200d037812 */ /* 0x002fe200078efe24 */
[----:B------:R-:W-:Y:S01]  /*01f0*/  IMAD.IADD R12, R31, 0x1, R12 ;  /* 0x000000011f0c7824 */ /* 0x000fe200078e020c */
[----:B------:R-:W-:-:S02]  /*0200*/  ISETP.LT.AND P4, PT, R33, 0x40, !P0 ;  /* 0x000000402100780c */ /* 0x000fc40004781270 */
[----:B------:R-:W-:Y:S01]  /*0210*/  LOP3.LUT R2, R13, 0x10, R36, 0xfe, !PT ;  /* 0x000000100d027812 */ /* 0x000fe200078efe24 */
[----:B------:R-:W-:Y:S01]  /*0220*/  IMAD R33, R33, 0x20, R12 ;  /* 0x0000002021217824 */ /* 0x000fe200078e020c */
[----:B------:R-:W-:Y:S02]  /*0230*/  P2R R35, PR, RZ, 0x10 ;  /* 0x00000010ff237803 */ /* 0x000fe40000000000 */
[----:B------:R-:W-:Y:S01]  /*0240*/  LOP3.LUT R0, R13, 0x30, R36, 0xfe, !PT ;  /* 0x000000300d007812 */ /* 0x000fe200078efe24 */
[----:B-----5:R-:W-:Y:S01]  /*0250*/  IMAD.WIDE R14, R33, 0x4, R20 ;  /* 0x00000004210e7825 */ /* 0x020fe200078e0214 */
[C---:B------:R-:W-:Y:S02]  /*0260*/  ISETP.LT.AND P2, PT, R3.reuse, 0x40, !P0 ;  /* 0x000000400300780c */ /* 0x040fe40004741270 */
[C---:B------:R-:W-:Y:S01]  /*0270*/  ISETP.LT.AND P3, PT, R2.reuse, 0x40, !P0 ;  /* 0x000000400200780c */ /* 0x040fe20004761270 */
[--C-:B------:R-:W-:Y:S01]  /*0280*/  IMAD R2, R2, 0x20, R12.reuse ;  /* 0x0000002002027824 */ /* 0x100fe200078e020c */
[C---:B------:R-:W-:Y:S01]  /*0290*/  ISETP.LT.AND P1, PT, R0.reuse, 0x40, !P0 ;  /* 0x000000400000780c */ /* 0x040fe20004721270 */
[----:B------:R1:W3:Y:S01]  /*02a0*/  @P4 LDG.E.EL.128 R4, desc[UR6][R14.64] ;  /* 0x000000060e044981 */ /* 0x0002e2000c2e1d00 */
[--C-:B------:R-:W-:Y:S01]  /*02b0*/  IMAD R3, R3, 0x20, R12.reuse ;  /* 0x0000002003037824 */ /* 0x100fe200078e020c */
[----:B------:R-:W-:Y:S01]  /*02c0*/  LOP3.LUT R34, R13, 0x3c, R34, 0xf8, !PT ;  /* 0x0000003c0d227812 */ /* 0x000fe200078ef822 */
[----:B------:R-:W-:Y:S01]  /*02d0*/  IMAD R0, R0, 0x20, R12 ;  /* 0x0000002000007824 */ /* 0x000fe200078e020c */
[----:B------:R-:W-:Y:S01]  /*02e0*/  CS2R R12, SRZ ;  /* 0x00000000000c7805 */ /* 0x000fe2000001ff00 */
[----:B------:R-:W-:Y:S01]  /*02f0*/  IMAD.WIDE R48, R2, 0x4, R20 ;  /* 0x0000000402307825 */ /* 0x000fe200078e0214 */
[----:B------:R-:W-:-:S02]  /*0300*/  CS2R R22, SRZ ;  /* 0x0000000000167805 */ /* 0x000fc4000001ff00 */
[----:B------:R-:W-:Y:S01]  /*0310*/  CS2R R16, SRZ ;  /* 0x0000000000107805 */ /* 0x000fe2000001ff00 */
[--C-:B------:R-:W-:Y:S01]  /*0320*/  IMAD.WIDE R46, R3, 0x4, R20.reuse ;  /* 0x00000004032e7825 */ /* 0x100fe200078e0214 */
[----:B-1----:R-:W-:Y:S02]  /*0330*/  CS2R R14, SRZ ;  /* 0x00000000000e7805 */ /* 0x002fe4000001ff00 */
[----:B------:R-:W-:Y:S01]  /*0340*/  CS2R R18, SRZ ;  /* 0x0000000000127805 */ /* 0x000fe2000001ff00 */
[----:B------:R-:W-:Y:S01]  /*0350*/  IMAD.WIDE R24, R0, 0x4, R20 ;  /* 0x0000000400187825 */ /* 0x000fe200078e0214 */
[----:B------:R-:W-:Y:S02]  /*0360*/  CS2R R20, SRZ ;  /* 0x0000000000147805 */ /* 0x000fe4000001ff00 */
[----:B------:R-:W4:Y:S01]  /*0370*/  @P2 LDG.E.EL.128 R12, desc[UR6][R46.64] ;  /* 0x000000062e0c2981 */ /* 0x000f22000c2e1d00 */
[----:B0-----:R-:W-:-:S03]  /*0380*/  IMAD.WIDE R26, R31, 0x4, R26 ;  /* 0x000000041f1a7825 */ /* 0x001fc600078e021a */
[----:B------:R0:W5:Y:S01]  /*0390*/  @P1 LDG.E.EL.128 R16, desc[UR6][R24.64] ;  /* 0x0000000618101981 */ /* 0x000162000c2e1d00 */
[----:B------:R-:W-:-:S03]  /*03a0*/  IMAD.WIDE R44, R31, 0x4, R44 ;  /* 0x000000041f2c7825 */ /* 0x000fc600078e022c */
[----:B------:R1:W4:Y:S01]  /*03b0*/  @!P0 LDG.E.EL.128 R20, desc[UR6][R26.64] ;  /* 0x000000061a148981 */ /* 0x000322000c2e1d00 */
[----:B0-----:R-:W-:Y:S02]  /*03c0*/  CS2R R24, SRZ ;  /* 0x0000000000187805 */ /* 0x001fe4000001ff00 */
[----:B-1----:R-:W-:-:S06]  /*03d0*/  CS2R R26, SRZ ;  /* 0x00000000001a7805 */ /* 0x002fcc000001ff00 */
[----:B------:R-:W3:Y:S01]  /*03e0*/  @!P0 LDG.E.EL.128 R24, desc[UR6][R44.64] ;  /* 0x000000062c188981 */ /* 0x000ee2000c2e1d00 */
[----:B--2---:R-:W-:Y:S01]  /*03f0*/  FADD R8, R8, 9.9999997473787516356e-06 ;  /* 0x3727c5ac08087421 */ /* 0x004fe20000000000 */
[----:B------:R-:W-:Y:S01]  /*0400*/  FADD R42, R9, 9.9999997473787516356e-06 ;  /* 0x3727c5ac092a7421 */ /* 0x000fe20000000000 */
[----:B------:R-:W-:Y:S01]  /*0410*/  FADD R43, R10, 9.9999997473787516356e-06 ;  /* 0x3727c5ac0a2b7421 */ /* 0x000fe20000000000 */
[----:B------:R-:W-:Y:S01]  /*0420*/  FADD R37, R11, 9.9999997473787516356e-06 ;  /* 0x3727c5ac0b257421 */ /* 0x000fe20000000000 */
[----:B------:R-:W0:Y:S08]  /*0430*/  MUFU.SQRT R29, R8 ;  /* 0x00000008001d7308 */ /* 0x000e300000002000 */
[----:B------:R-:W1:Y:S01]  /*0440*/  MUFU.SQRT R42, R42 ;  /* 0x0000002a002a7308 */ /* 0x000e620000002000 */
[----:B0-----:R-:W-:-:S02]  /*0450*/  FSETP.GT.AND P5, PT, R29, 8.50705917302346158658e+37, PT ;  /* 0x7e8000001d00780b */ /* 0x001fc40003fa4000 */
[----:B------:R-:W-:-:S05]  /*0460*/  FSETP.GEU.AND P4, PT, R29, 1.175494350822287508e-38, PT ;  /* 0x008000001d00780b */ /* 0x000fca0003f8e000 */
[----:B------:R-:W0:Y:S01]  /*0470*/  MUFU.SQRT R43, R43 ;  /* 0x0000002b002b7308 */ /* 0x000e220000002000 */
[----:B------:R-:W-:-:S05]  /*0480*/  FSEL R40, R30, 1, P5 ;  /* 0x3f8000001e287808 */ /* 0x000fca0002800000 */
[----:B------:R-:W-:Y:S01]  /*0490*/  @P5 FMUL R29, R29, 0.25 ;  /* 0x3e8000001d1d5820 */ /* 0x000fe20000400000 */
[----:B-1----:R-:W-:Y:S01]  /*04a0*/  FSETP.GT.AND P5, PT, R42, 8.50705917302346158658e+37, PT ;  /* 0x7e8000002a00780b */ /* 0x002fe20003fa4000 */
[----:B------:R-:W-:Y:S02]  /*04b0*/  @!P4 FMUL R40, R40, 16777216 ;  /* 0x4b8000002828c820 */ /* 0x000fe40000400000 */
[----:B------:R-:W-:Y:S01]  /*04c0*/  @!P4 FMUL R29, R29, 16777216 ;  /* 0x4b8000001d1dc820 */ /* 0x000fe20000400000 */
[----:B------:R-:W-:Y:S01]  /*04d0*/  FSETP.GEU.AND P4, PT, R42, 1.175494350822287508e-38, PT ;  /* 0x008000002a00780b */ /* 0x000fe20003f8e000 */
[----:B------:R-:W1:Y:S01]  /*04e0*/  MUFU.SQRT R37, R37 ;  /* 0x0000002500257308 */ /* 0x000e620000002000 */
[----:B------:R-:W-:-:S07]  /*04f0*/  FSEL R38, R30, 1, P5 ;  /* 0x3f8000001e267808 */ /* 0x000fce0002800000 */
[----:B------:R-:W-:Y:S01]  /*0500*/  @P5 FMUL R42, R42, 0.25 ;  /* 0x3e8000002a2a5820 */ /* 0x000fe20000400000 */
[----:B0-----:R-:W-:-:S03]  /*0510*/  FSETP.GT.AND P5, PT, R43, 8.50705917302346158658e+37, PT ;  /* 0x7e8000002b00780b */ /* 0x001fc60003fa4000 */
[----:B------:R-:W-:Y:S01]  /*0520*/  @!P4 FMUL R42, R42, 16777216 ;  /* 0x4b8000002a2ac820 */ /* 0x000fe20000400000 */
[----:B------:R-:W-:Y:S01]  /*0530*/  @!P4 FMUL R38, R38, 16777216 ;  /* 0x4b8000002626c820 */ /* 0x000fe20000400000 */
[----:B------:R-:W-:Y:S01]  /*0540*/  FSETP.GEU.AND P4, PT, R43, 1.175494350822287508e-38, PT ;  /* 0x008000002b00780b */ /* 0x000fe20003f8e000 */
[----:B------:R-:W0:Y:S01]  /*0550*/  MUFU.RCP R29, R29 ;  /* 0x0000001d001d7308 */ /* 0x000e220000001000 */
[----:B------:R-:W-:-:S06]  /*0560*/  FSEL R41, R30, 1, P5 ;  /* 0x3f8000001e297808 */ /* 0x000fcc0002800000 */
[----:B------:R-:W-:Y:S01]  /*0570*/  @P5 FMUL R43, R43, 0.25 ;  /* 0x3e8000002b2b5820 */ /* 0x000fe20000400000 */
[----:B-1----:R-:W-:-:S04]  /*0580*/  FSETP.GT.AND P5, PT, R37, 8.50705917302346158658e+37, PT ;  /* 0x7e8000002500780b */ /* 0x002fc80003fa4000 */
[----:B------:R-:W-:Y:S01]  /*0590*/  @!P4 FMUL R43, R43, 16777216 ;  /* 0x4b8000002b2bc820 */ /* 0x000fe20000400000 */
[----:B------:R-:W-:Y:S01]  /*05a0*/  @!P4 FMUL R41, R41, 16777216 ;  /* 0x4b8000002929c820 */ /* 0x000fe20000400000 */
[----:B------:R-:W-:Y:S01]  /*05b0*/  FSETP.GEU.AND P4, PT, R37, 1.175494350822287508e-38, PT ;  /* 0x008000002500780b */ /* 0x000fe20003f8e000 */
[----:B0-----:R-:W-:Y:S02]  /*05c0*/  FMUL R40, R29, R40 ;  /* 0x000000281d287220 */ /* 0x001fe40000400000 */
[----:B------:R-:W0:Y:S04]  /*05d0*/  LDC.64 R28, c[0x0][0x230] ;  /* 0x00008c00ff1c7b82 */ /* 0x000e280000000a00 */
[----:B------:R-:W-:-:S06]  /*05e0*/  @P5 FMUL R37, R37, 0.25 ;  /* 0x3e80000025255820 */ /* 0x000fcc0000400000 */
[----:B------:R-:W-:-:S06]  /*05f0*/  @!P4 FMUL R37, R37, 16777216 ;  /* 0x4b8000002525c820 */ /* 0x000fcc0000400000 */
[----:B------:R-:W1:Y:S01]  /*0600*/  MUFU.RCP R37, R37 ;  /* 0x0000002500257308 */ /* 0x000e620000001000 */
[----:B------:R-:W-:Y:S02]  /*0610*/  FSEL R30, R30, 1, P5 ;  /* 0x3f8000001e1e7808 */ /* 0x000fe40002800000 */
[----:B------:R-:W-:Y:S02]  /*0620*/  CS2R R8, SRZ ;  /* 0x0000000000087805 */ /* 0x000fe4000001ff00 */
[----:B------:R-:W-:Y:S01]  /*0630*/  CS2R R10, SRZ ;  /* 0x00000000000a7805 */ /* 0x000fe2000001ff00 */
[----:B------:R-:W-:Y:S02]  /*0640*/  @!P4 FMUL R30, R30, 16777216 ;  /* 0x4b8000001e1ec820 */ /* 0x000fe40000400000 */
[----:B------:R1:W2:Y:S03]  /*0650*/  MUFU.RCP R47, R42 ;  /* 0x0000002a002f7308 */ /* 0x0002a60000001000 */
[----:B------:R-:W5:Y:S01]  /*0660*/  @P3 LDG.E.EL.128 R8, desc[UR6][R48.64] ;  /* 0x0000000630083981 */ /* 0x000f62000c2e1d00 */
[----:B0-----:R-:W-:Y:S01]  /*0670*/  IMAD.WIDE R50, R31, 0x4, R28 ;  /* 0x000000041f327825 */ /* 0x001fe200078e021c */
[----:B------:R-:W-:-:S03]  /*0680*/  CS2R R28, SRZ ;  /* 0x00000000001c7805 */ /* 0x000fc6000001ff00 */
[----:B-1----:R-:W-:Y:S01]  /*0690*/  FMUL R42, R37, R30 ;  /* 0x0000001e252a7220 */ /* 0x002fe20000400000 */
[----:B------:R-:W-:-:S06]  /*06a0*/  CS2R R30, SRZ ;  /* 0x00000000001e7805 */ /* 0x000fcc000001ff00 */
[----:B------:R0:W5:Y:S01]  /*06b0*/  @!P0 LDG.E.EL.128 R28, desc[UR6][R50.64] ;  /* 0x00000006321c8981 */ /* 0x000162000c2e1d00 */
[----:B------:R3:W1:Y:S01]  /*06c0*/  MUFU.RCP R46, R43 ;  /* 0x0000002b002e7308 */ /* 0x0006620000001000 */
[----:B--2---:R-:W-:Y:S01]  /*06d0*/  FMUL R38, R47, R38 ;  /* 0x000000262f267220 */ /* 0x004fe20000400000 */
[C---:B----4-:R-:W-:Y:S01]  /*06e0*/  FADD R47, -R20.reuse, R12 ;  /* 0x0000000c142f7221 */ /* 0x050fe20000000100 */
[----:B---3--:R-:W-:Y:S01]  /*06f0*/  FADD R43, -R20, R4 ;  /* 0x00000004142b7221 */ /* 0x008fe20000000100 */
[----:B------:R-:W-:Y:S01]  /*0700*/  LOP3.LUT R4, R39, R36, RZ, 0xfc, !PT ;  /* 0x0000002427047212 */ /* 0x000fe200078efcff */
[C---:B0-----:R-:W-:Y:S01]  /*0710*/  FADD R51, -R21.reuse, R5 ;  /* 0x0000000515337221 */ /* 0x041fe20000000100 */
[----:B------:R-:W-:Y:S01]  /*0720*/  FADD R5, -R21, R13 ;  /* 0x0000000d15057221 */ /* 0x000fe20000000100 */
[----:B-1----:R-:W-:Y:S01]  /*0730*/  FMUL R41, R46, R41 ;  /* 0x000000292e297220 */ /* 0x002fe20000400000 */
[----:B------:R-:W-:Y:S01]  /*0740*/  SHF.R.S32.HI R37, RZ, 0x1f, R4 ;  /* 0x0000001fff257819 */ /* 0x000fe20000011404 */
[----:B-----5:R-:W-:-:S03]  /*0750*/  FADD R45, -R20, R16 ;  /* 0x00000010142d7221 */ /* 0x020fc60000000100 */
[----:B------:R-:W-:Y:S01]  /*0760*/  LEA.HI R37, R37, R4, RZ, 0x5 ;  /* 0x0000000425257211 */ /* 0x000fe200078f28ff */
[----:B------:R-:W-:Y:S01]  /*0770*/  FADD R7, -R23, R7 ;  /* 0x0000000717077221 */ /* 0x000fe20000000100 */
[----:B------:R-:W-:Y:S02]  /*0780*/  ISETP.GE.AND P0, PT, R34, 0x40, PT ;  /* 0x000000402200780c */ /* 0x000fe40003f06270 */
[----:B------:R-:W-:Y:S01]  /*0790*/  LOP3.LUT R53, R37, 0x3ffffe0, RZ, 0xc0, !PT ;  /* 0x03ffffe025357812 */ /* 0x000fe200078ec0ff */
[C---:B------:R-:W-:Y:S01]  /*07a0*/  FADD R6, -R22.reuse, R6 ;  /* 0x0000000616067221 */ /* 0x040fe20000000100 */
[----:B------:R-:W-:Y:S01]  /*07b0*/  FADD R14, -R22, R14 ;  /* 0x0000000e160e7221 */ /* 0x000fe20000000100 */
[----:B------:R-:W-:Y:S01]  /*07c0*/  ISETP.LT.AND P6, PT, R4, 0x80, !P0 ;  /* 0x000000800400780c */ /* 0x000fe200047c1270 */
[C---:B------:R-:W-:Y:S01]  /*07d0*/  FADD R15, -R23.reuse, R15 ;  /* 0x0000000f170f7221 */ /* 0x040fe20000000100 */
[C---:B------:R-:W-:Y:S01]  /*07e0*/  FMUL R43, R40.reuse, R43 ;  /* 0x0000002b282b7220 */ /* 0x040fe20000400000 */
[----:B------:R-:W-:Y:S01]  /*07f0*/  FMUL R47, R40, R47 ;  /* 0x0000002f282f7220 */ /* 0x000fe20000400000 */
[----:B------:R-:W-:Y:S01]  /*0800*/  FADD R19, -R23, R19 ;  /* 0x0000001317137221 */ /* 0x000fe20000000100 */
[----:B------:R-:W-:Y:S01]  /*0810*/  VIADD R44, R34, 0x1000 ;  /* 0x00001000222c7836 */ /* 0x000fe20000000000 */
[----:B------:R-:W0:Y:S01]  /*0820*/  S2UR UR5, SR_CgaCtaId ;  /* 0x00000000000579c3 */ /* 0x000e220000008800 */
[----:B------:R-:W-:-:S02]  /*0830*/  UMOV UR4, 0x400 ;  /* 0x0000040000047882 */ /* 0x000fc40000000000 */
[----:B0-----:R-:W-:Y:S01]  /*0840*/  UPRMT UR4, UR5, 0x654, UR4 ;  /* 0x0000065405047896 */ /* 0x001fe20008000004 */
[----:B------:R-:W-:Y:S01]  /*0850*/  FADD R11, -R23, R11 ;  /* 0x0000000b170b7221 */ /* 0x000fe20000000100 */
[----:B------:R-:W-:-:S03]  /*0860*/  FADD R10, -R22, R10 ;  /* 0x0000000a160a7221 */ /* 0x000fc60000000100 */
[----:B------:R-:W-:Y:S01]  /*0870*/  FMUL R12, R42, R11 ;  /* 0x0000000b2a0c7220 */ /* 0x000fe20000400000 */
[----:B------:R-:W-:Y:S01]  /*0880*/  FMUL R13, R41, R10 ;  /* 0x0000000a290d7220 */ /* 0x000fe20000400000 */
[----:B------:R-:W-:Y:S01]  /*0890*/  FADD R9, -R21, R9 ;  /* 0x0000000915097221 */ /* 0x000fe20000000100 */
[----:B------:R-:W-:Y:S01]  /*08a0*/  FADD R49, -R20, R8 ;  /* 0x0000000814317221 */ /* 0x000fe20000000100 */
[----:B------:R-:W-:Y:S01]  /*08b0*/  FFMA R12, R12, R27, R31 ;  /* 0x0000001b0c0c7223 */ /* 0x000fe2000000001f */
[----:B------:R-:W-:Y:S01]  /*08c0*/  FFMA R13, R13, R26, R30 ;  /* 0x0000001a0d0d7223 */ /* 0x000fe2000000001e */
[----:B------:R-:W-:-:S03]  /*08d0*/  FMUL R16, R38, R9 ;  /* 0x0000000926107220 */ /* 0x000fc60000400000 */
[----:B------:R-:W-:Y:S01]  /*08e0*/  FSETP.GEU.AND P4, PT, R12, RZ, PT ;  /* 0x000000ff0c00720b */ /* 0x000fe20003f8e000 */
[----:B------:R-:W-:Y:S01]  /*08f0*/  FFMA R16, R16, R25, R29 ;  /* 0x0000001910107223 */ /* 0x000fe2000000001d */
[----:B------:R-:W-:Y:S02]  /*0900*/  FMUL R49, R40, R49 ;  /* 0x0000003128317220 */ /* 0x000fe40000400000 */
[----:B------:R-:W-:Y:S02]  /*0910*/  FSEL R12, R12, RZ, P4 ;  /* 0x000000ff0c0c7208 */ /* 0x000fe40002000000 */
[----:B------:R-:W-:Y:S01]  /*0920*/  FSETP.GEU.AND P4, PT, R13, RZ, PT ;  /* 0x000000ff0d00720b */ /* 0x000fe20003f8e000 */
[----:B------:R-:W-:Y:S02]  /*0930*/  IMAD.SHL.U32 R8, R37, 0x100, RZ ;  /* 0x0000010025087824 */ /* 0x000fe400078e00ff */
[----:B------:R-:W-:Y:S01]  /*0940*/  FADD R22, -R22, R18 ;  /* 0x0000001216167221 */ /* 0x000fe20000000100 */
[----:B------:R-:W-:Y:S01]  /*0950*/  IADD3 R37, R4, -R53, RZ ;  /* 0x8000003504257210 */ /* 0x000fe20007ffe0ff */
[----:B------:R-:W-:Y:S01]  /*0960*/  FFMA R18, R49, R24, R28 ;  /* 0x0000001831127223 */ /* 0x000fe2000000001c */
[----:B------:R-:W-:Y:S01]  /*0970*/  FSEL R13, R13, RZ, P4 ;  /* 0x000000ff0d0d7208 */ /* 0x000fe20002000000 */
[----:B------:R-:W-:Y:S01]  /*0980*/  FMUL R4, R42, R7 ;  /* 0x000000072a047220 */ /* 0x000fe20000400000 */
[----:B------:R-:W-:Y:S01]  /*0990*/  FSETP.GEU.AND P4, PT, R16, RZ, PT ;  /* 0x000000ff1000720b */ /* 0x000fe20003f8e000 */
[----:B------:R-:W-:Y:S01]  /*09a0*/  FADD R21, -R21, R17 ;  /* 0x0000001115157221 */ /* 0x000fe20000000100 */
[----:B------:R-:W-:Y:S01]  /*09b0*/  FMUL R17, R41, R6 ;  /* 0x0000000629117220 */ /* 0x000fe20000400000 */
[----:B------:R-:W-:Y:S01]  /*09c0*/  LOP3.LUT R8, R8, 0xffffe000, RZ, 0xc0, !PT ;  /* 0xffffe00008087812 */ /* 0x000fe200078ec0ff */
[----:B------:R-:W-:Y:S01]  /*09d0*/  FFMA R6, R4, R27, R31 ;  /* 0x0000001b04067223 */ /* 0x000fe2000000001f */
[----:B------:R-:W-:-:S02]  /*09e0*/  FSEL R16, R16, RZ, P4 ;  /* 0x000000ff10107208 */ /* 0x000fc40002000000 */
[C---:B------:R-:W-:Y:S01]  /*09f0*/  FSETP.GEU.AND P4, PT, R18.reuse, RZ, PT ;  /* 0x000000ff1200720b */ /* 0x040fe20003f8e000 */
[----:B------:R-:W-:Y:S02]  /*0a00*/  IMAD R37, R37, 0x40, R8 ;  /* 0x0000004025257824 */ /* 0x000fe400078e0208 */
[----:B------:R-:W-:Y:S01]  /*0a10*/  FFMA R17, R17, R26, R30 ;  /* 0x0000001a11117223 */ /* 0x000fe2000000001e */
[----:B------:R-:W-:Y:S01]  /*0a20*/  FSEL R18, R18, RZ, P4 ;  /* 0x000000ff12127208 */ /* 0x000fe20002000000 */
[----:B------:R-:W-:Y:S01]  /*0a30*/  FMUL R8, R38, R51 ;  /* 0x0000003326087220 */ /* 0x000fe20000400000 */
[----:B------:R-:W-:Y:S01]  /*0a40*/  FSETP.GEU.AND P4, PT, R6, RZ, PT ;  /* 0x000000ff0600720b */ /* 0x000fe20003f8e000 */
[----:B------:R-:W-:Y:S02]  /*0a50*/  FMUL R4, R42, R15 ;  /* 0x0000000f2a047220 */ /* 0x000fe40000400000 */
[----:B------:R-:W-:Y:S01]  /*0a60*/  FFMA R10, R8, R25, R29 ;  /* 0x00000019080a7223 */ /* 0x000fe2000000001d */
[----:B------:R-:W-:-:S02]  /*0a70*/  FSEL R15, R6, RZ, P4 ;  /* 0x000000ff060f7208 */ /* 0x000fc40002000000 */
[----:B------:R-:W-:Y:S01]  /*0a80*/  FSETP.GEU.AND P4, PT, R17, RZ, PT ;  /* 0x000000ff1100720b */ /* 0x000fe20003f8e000 */
[----:B------:R-:W-:-:S03]  /*0a90*/  FFMA R8, R43, R24, R28 ;  /* 0x000000182b087223 */ /* 0x000fc6000000001c */
[----:B------:R-:W-:Y:S02]  /*0aa0*/  FSEL R17, R17, RZ, P4 ;  /* 0x000000ff11117208 */ /* 0x000fe40002000000 */
[C---:B------:R-:W-:Y:S01]  /*0ab0*/  FSETP.GEU.AND P4, PT, R10.reuse, RZ, PT ;  /* 0x000000ff0a00720b */ /* 0x040fe20003f8e000 */
[----:B------:R-:W-:Y:S01]  /*0ac0*/  FMUL R7, R41, R14 ;  /* 0x0000000e29077220 */ /* 0x000fe20000400000 */
[----:B------:R-:W-:Y:S02]  /*0ad0*/  FFMA R14, R47, R24, R28 ;  /* 0x000000182f0e7223 */ /* 0x000fe4000000001c */
[----:B------:R-:W-:Y:S01]  /*0ae0*/  FSEL R10, R10, RZ, P4 ;  /* 0x000000ff0a0a7208 */ /* 0x000fe20002000000 */
[----:B------:R-:W-:Y:S01]  /*0af0*/  FMUL R6, R38, R5 ;  /* 0x0000000526067220 */ /* 0x000fe20000400000 */
[----:B------:R-:W-:Y:S01]  /*0b00*/  FSETP.GEU.AND P4, PT, R8, RZ, PT ;  /* 0x000000ff0800720b */ /* 0x000fe20003f8e000 */
[----:B------:R-:W0:Y:S02]  /*0b10*/  LDC.64 R46, c[0x0][0x238] ;  /* 0x00008e00ff2e7b82 */ /* 0x000e240000000a00 */
[----:B------:R-:W-:Y:S01]  /*0b20*/  FFMA R6, R6, R25, R29 ;  /* 0x0000001906067223 */ /* 0x000fe2000000001d */
[----:B------:R-:W-:-:S02]  /*0b30*/  FSEL R8, R8, RZ, P4 ;  /* 0x000000ff08087208 */ /* 0x000fc40002000000 */
[----:B------:R-:W-:Y:S01]  /*0b40*/  FSETP.GEU.AND P4, PT, R14, RZ, PT ;  /* 0x000000ff0e00720b */ /* 0x000fe20003f8e000 */
[----:B------:R-:W-:Y:S01]  /*0b50*/  FMUL R11, R40, R45 ;  /* 0x0000002d280b7220 */ /* 0x000fe20000400000 */
[----:B------:R-:W-:Y:S02]  /*0b60*/  FFMA R7, R7, R26, R30 ;  /* 0x0000001a07077223 */ /* 0x000fe4000000001e */
[----:B------:R-:W-:Y:S02]  /*0b70*/  FSEL R14, R14, RZ, P4 ;  /* 0x000000ff0e0e7208 */ /* 0x000fe40002000000 */
[----:B------:R-:W-:Y:S01]  /*0b80*/  FSETP.GEU.AND P4, PT, R6, RZ, PT ;  /* 0x000000ff0600720b */ /* 0x000fe20003f8e000 */
[----:B------:R-:W-:Y:S01]  /*0b90*/  FMUL R42, R42, R19 ;  /* 0x000000132a2a7220 */ /* 0x000fe20000400000 */
[----:B------:R-:W-:Y:S01]  /*0ba0*/  FMUL R41, R41, R22 ;  /* 0x0000001629297220 */ /* 0x000fe20000400000 */
[----:B------:R-:W-:Y:S01]  /*0bb0*/  FFMA R11, R11, R24, R28 ;  /* 0x000000180b0b7223 */ /* 0x000fe2000000001c */
[----:B------:R-:W-:Y:S01]  /*0bc0*/  FSEL R19, R6, RZ, P4 ;  /* 0x000000ff06137208 */ /* 0x000fe20002000000 */
[----:B------:R-:W-:Y:S01]  /*0bd0*/  FFMA R24, R4, R27, R31 ;  /* 0x0000001b04187223 */ /* 0x000fe2000000001f */
[----:B------:R-:W-:Y:S01]  /*0be0*/  FSETP.GEU.AND P4, PT, R7, RZ, PT ;  /* 0x000000ff0700720b */ /* 0x000fe20003f8e000 */
[----:B------:R-:W-:Y:S01]  /*0bf0*/  FFMA R41, R41, R26, R30 ;  /* 0x0000001a29297223 */ /* 0x000fe2000000001e */
[----:B------:R-:W-:Y:S01]  /*0c00*/  FMUL R20, R38, R21 ;  /* 0x0000001526147220 */ /* 0x000fe20000400000 */
[----:B------:R-:W-:-:S02]  /*0c10*/  LOP3.LUT R9, R39, 0x10, R36, 0xfe, !PT ;  /* 0x0000001027097812 */ /* 0x000fc400078efe24 */
[----:B------:R-:W-:Y:S02]  /*0c20*/  FSEL R26, R7, RZ, P4 ;  /* 0x000000ff071a7208 */ /* 0x000fe40002000000 */
[----:B------:R-:W-:Y:S01]  /*0c30*/  FSETP.GEU.AND P4, PT, R24, RZ, PT ;  /* 0x000000ff1800720b */ /* 0x000fe20003f8e000 */
[----:B------:R-:W-:Y:S01]  /*0c40*/  FFMA R20, R20, R25, R29 ;  /* 0x0000001914147223 */ /* 0x000fe2000000001d */
[----:B------:R-:W-:Y:S01]  /*0c50*/  IMAD.IADD R29, R44, 0x1, R37 ;  /* 0x000000012c1d7824 */ /* 0x000fe200078e0225 */
[----:B------:R-:W-:Y:S02]  /*0c60*/  SHF.R.S32.HI R22, RZ, 0x1f, R9 ;  /* 0x0000001fff167819 */ /* 0x000fe40000011409 */
[----:B------:R-:W-:Y:S02]  /*0c70*/  FSEL R24, R24, RZ, P4 ;  /* 0x000000ff18187208 */ /* 0x000fe40002000000 */
[----:B------:R-:W-:Y:S02]  /*0c80*/  FSETP.GEU.AND P4, PT, R11, RZ, PT ;  /* 0x000000ff0b00720b */ /* 0x000fe40003f8e000 */
[----:B------:R-:W-:-:S02]  /*0c90*/  CS2R R4, SRZ ;  /* 0x0000000000047805 */ /* 0x000fc4000001ff00 */
[----:B------:R-:W-:Y:S01]  /*0ca0*/  CS2R R6, SRZ ;  /* 0x0000000000067805 */ /* 0x000fe2000001ff00 */
[----:B0-----:R-:W-:Y:S01]  /*0cb0*/  IMAD.WIDE R28, R29, 0x4, R46 ;  /* 0x000000041d1c7825 */ /* 0x001fe200078e022e */
[----:B------:R-:W-:Y:S02]  /*0cc0*/  LEA.HI R23, R22, R9, RZ, 0x5 ;  /* 0x0000000916177211 */ /* 0x000fe400078f28ff */
[----:B------:R-:W-:Y:S02]  /*0cd0*/  FSEL R25, R11, RZ, P4 ;  /* 0x000000ff0b197208 */ /* 0x000fe40002000000 */
[----:B------:R-:W-:Y:S01]  /*0ce0*/  LOP3.LUT R11, R39, 0x20, R36, 0xfe, !PT ;  /* 0x00000020270b7812 */ /* 0x000fe200078efe24 */
[----:B------:R0:W2:Y:S01]  /*0cf0*/  @P6 LDG.E.EL.128 R4, desc[UR6][R28.64] ;  /* 0x000000061c046981 */ /* 0x0000a2000c2e1d00 */
[----:B------:R-:W-:Y:S02]  /*0d00*/  LOP3.LUT R30, R23, 0x3ffffe0, RZ, 0xc0, !PT ;  /* 0x03ffffe0171e7812 */ /* 0x000fe400078ec0ff */
[----:B------:R-:W-:-:S02]  /*0d10*/  FSETP.GEU.AND P4, PT, R20, RZ, PT ;  /* 0x000000ff1400720b */ /* 0x000fc40003f8e000 */
[----:B------:R-:W-:Y:S01]  /*0d20*/  LOP3.LUT R36, R39, 0x30, R36, 0xfe, !PT ;  /* 0x0000003027247812 */ /* 0x000fe200078efe24 */
[C---:B------:R-:W-:Y:S01]  /*0d30*/  IMAD.IADD R21, R9.reuse, 0x1, -R30 ;  /* 0x0000000109157824 */ /* 0x040fe200078e0a1e */
[----:B------:R-:W-:Y:S02]  /*0d40*/  ISETP.LT.AND P5, PT, R9, 0x80, !P0 ;  /* 0x000000800900780c */ /* 0x000fe400047a1270 */
[----:B0-----:R-:W-:Y:S01]  /*0d50*/  SHF.R.S32.HI R28, RZ, 0x1f, R11 ;  /* 0x0000001fff1c7819 */ /* 0x001fe2000001140b */
[----:B------:R-:W-:Y:S02]  /*0d60*/  IMAD.SHL.U32 R39, R32, 0x100, RZ ;  /* 0x0000010020277824 */ /* 0x000fe400078e00ff */
[----:B------:R-:W-:Y:S01]  /*0d70*/  FFMA R42, R42, R27, R31 ;  /* 0x0000001b2a2a7223 */ /* 0x000fe2000000001f */
[----:B------:R-:W-:Y:S02]  /*0d80*/  LEA.HI R9, R28, R11, RZ, 0x5 ;  /* 0x0000000b1c097211 */ /* 0x000fe400078f28ff */
[----:B------:R-:W-:-:S02]  /*0d90*/  FSEL R20, R20, RZ, P4 ;  /* 0x000000ff14147208 */ /* 0x000fc40002000000 */
[----:B------:R-:W-:Y:S02]  /*0da0*/  SHF.R.S32.HI R27, RZ, 0x1f, R36 ;  /* 0x0000001fff1b7819 */ /* 0x000fe40000011424 */
[----:B------:R-:W-:Y:S02]  /*0db0*/  FSETP.GEU.AND P4, PT, R41, RZ, PT ;  /* 0x000000ff2900720b */ /* 0x000fe40003f8e000 */
[----:B------:R-:W-:Y:S01]  /*0dc0*/  LOP3.LUT R28, R9, 0x3ffffe0, RZ, 0xc0, !PT ;  /* 0x03ffffe0091c7812 */ /* 0x000fe200078ec0ff */
[----:B------:R-:W-:Y:S01]  /*0dd0*/  IMAD.SHL.U32 R29, R23, 0x100, RZ ;  /* 0x00000100171d7824 */ /* 0x000fe200078e00ff */
[----:B------:R-:W-:Y:S02]  /*0de0*/  LOP3.LUT R39, R39, 0xf00, RZ, 0xc0, !PT ;  /* 0x00000f0027277812 */ /* 0x000fe400078ec0ff */
[----:B------:R-:W-:Y:S02]  /*0df0*/  LEA.HI R23, R27, R36, RZ, 0x5 ;  /* 0x000000241b177211 */ /* 0x000fe400078f28ff */
[----:B------:R-:W-:Y:S01]  /*0e00*/  FSEL R22, R41, RZ, P4 ;  /* 0x000000ff29167208 */ /* 0x000fe20002000000 */
[----:B------:R-:W-:Y:S01]  /*0e10*/  IMAD.IADD R41, R11, 0x1, -R28 ;  /* 0x000000010b297824 */ /* 0x000fe200078e0a1c */
[----:B------:R-:W-:-:S02]  /*0e20*/  FSETP.GEU.AND P4, PT, R42, RZ, PT ;  /* 0x000000ff2a00720b */ /* 0x000fc40003f8e000 */
[----:B------:R-:W-:Y:S02]  /*0e30*/  SHF.R.U32.HI R38, RZ, 0x4, R32 ;  /* 0x00000004ff267819 */ /* 0x000fe40000011620 */
[----:B------:R-:W-:Y:S02]  /*0e40*/  LOP3.LUT R28, R39, 0x40, RZ, 0xfc, !PT ;  /* 0x00000040271c7812 */ /* 0x000fe400078efcff */
[----:B------:R-:W-:Y:S02]  /*0e50*/  LOP3.LUT R27, R23, 0x3ffffe0, RZ, 0xc0, !PT ;  /* 0x03ffffe0171b7812 */ /* 0x000fe400078ec0ff */
[----:B------:R-:W-:Y:S02]  /*0e60*/  FSEL R40, R42, RZ, P4 ;  /* 0x000000ff2a287208 */ /* 0x000fe40002000000 */
[----:B------:R-:W-:Y:S02]  /*0e70*/  SGXT.U32 R38, R38, 0x4 ;  /* 0x000000042626781a */ /* 0x000fe40000000000 */
[----:B------:R-:W-:-:S02]  /*0e80*/  LOP3.LUT R30, R29, 0xffffe000, RZ, 0xc0, !PT ;  /* 0xffffe0001d1e7812 */ /* 0x000fc400078ec0ff */
[----:B------:R-:W-:Y:S02]  /*0e90*/  ISETP.LT.AND P4, PT, R11, 0x80, !P0 ;  /* 0x000000800b00780c */ /* 0x000fe40004781270 */
[----:B------:R-:W-:Y:S02]  /*0ea0*/  SHF.R.U32.HI R28, RZ, 0x6, R28 ;  /* 0x00000006ff1c7819 */ /* 0x000fe4000001161c */
[C---:B------:R-:W-:Y:S01]  /*0eb0*/  ISETP.LT.AND P0, PT, R36.reuse, 0x80, !P0 ;  /* 0x000000802400780c */ /* 0x040fe20004701270 */
[----:B------:R-:W-:Y:S01]  /*0ec0*/  IMAD.IADD R36, R36, 0x1, -R27 ;  /* 0x0000000124247824 */ /* 0x000fe200078e0a1b */
[C---:B------:R-:W-:Y:S02]  /*0ed0*/  LOP3.LUT R29, R39.reuse, 0x80, RZ, 0xfc, !PT ;  /* 0x00000080271d7812 */ /* 0x040fe400078efcff */
[C---:B------:R-:W-:Y:S02]  /*0ee0*/  LOP3.LUT R38, R39.reuse, R38, RZ, 0xfc, !PT ;  /* 0x0000002627267212 */ /* 0x040fe400078efcff */
[----:B------:R-:W-:-:S02]  /*0ef0*/  LEA.HI R27, R39, UR4, RZ, 0x1c ;  /* 0x00000004271b7c11 */ /* 0x000fc4000f8fe0ff */
[----:B------:R-:W-:Y:S02]  /*0f00*/  SHF.L.U32 R9, R9, 0x8, RZ ;  /* 0x0000000809097819 */ /* 0x000fe400000006ff */
[----:B------:R-:W-:Y:S02]  /*0f10*/  LEA R43, R28, UR4, 0x2 ;  /* 0x000000041c2b7c11 */ /* 0x000fe4000f8e10ff */
[----:B------:R-:W-:Y:S01]  /*0f20*/  SHF.R.U32.HI R29, RZ, 0x6, R29 ;  /* 0x00000006ff1d7819 */ /* 0x000fe2000001161d */
[----:B------:R-:W-:Y:S01]  /*0f30*/  IMAD R21, R21, 0x40, R30 ;  /* 0x0000004015157824 */ /* 0x000fe200078e021e */
[----:B------:R-:W-:Y:S01]  /*0f40*/  LOP3.LUT R30, R9, 0xffffe000, RZ, 0xc0, !PT ;  /* 0xffffe000091e7812 */ /* 0x000fe200078ec0ff */
[C---:B------:R-:W-:Y:S01]  /*0f50*/  IMAD R27, R38.reuse, 0x4, R27 ;  /* 0x00000004261b7824 */ /* 0x040fe200078e021b */
[----:B------:R-:W-:Y:S01]  /*0f60*/  LEA R9, R29, UR4, 0x2 ;  /* 0x000000041d097c11 */ /* 0x000fe2000f8e10ff */
[----:B------:R-:W-:Y:S02]  /*0f70*/  IMAD R43, R38, 0x4, R43 ;  /* 0x00000004262b7824 */ /* 0x000fe400078e022b */
[----:B------:R-:W-:Y:S01]  /*0f80*/  IMAD.IADD R49, R44, 0x1, R21 ;  /* 0x000000012c317824 */ /* 0x000fe200078e0215 */
[----:B------:R0:W-:Y:S01]  /*0f90*/  STS [R27], R8 ;  /* 0x000000081b007388 */ /* 0x0001e20000000800 */
[----:B------:R-:W-:-:S03]  /*0fa0*/  IMAD R42, R38, 0x4, R9 ;  /* 0x00000004262a7824 */ /* 0x000fc600078e0209 */
[----:B------:R1:W-:Y:S01]  /*0fb0*/  STS [R43+0x100], R10 ;  /* 0x0001000a2b007388 */ /* 0x0003e20000000800 */
[----:B------:R-:W-:Y:S01]  /*0fc0*/  IMAD.WIDE R48, R49, 0x4, R46 ;  /* 0x0000000431307825 */ /* 0x000fe200078e022e */
[----:B0-----:R-:W-:Y:S02]  /*0fd0*/  CS2R R8, SRZ ;  /* 0x0000000000087805 */ /* 0x001fe4000001ff00 */
[----:B-1----:R-:W-:-:S06]  /*0fe0*/  CS2R R10, SRZ ;  /* 0x00000000000a7805 */ /* 0x002fcc000001ff00 */
[----:B------:R-:W3:Y:S01]  /*0ff0*/  @P5 LDG.E.EL.128 R8, desc[UR6][R48.64] ;  /* 0x0000000630085981 */ /* 0x000ee2000c2e1d00 */
[----:B------:R-:W-:Y:S01]  /*1000*/  IMAD R41, R41, 0x40, R30 ;  /* 0x0000004029297824 */ /* 0x000fe200078e021e */
[----:B------:R-:W-:-:S04]  /*1010*/  LOP3.LUT R30, R39, 0xc0, RZ, 0xfc, !PT ;  /* 0x000000c0271e7812 */ /* 0x000fc800078efcff */
[----:B------:R-:W-:Y:S01]  /*1020*/  SHF.R.U32.HI R30, RZ, 0x6, R30 ;  /* 0x00000006ff1e7819 */ /* 0x000fe2000001161e */
[----:B------:R-:W-:-:S03]  /*1030*/  IMAD.SHL.U32 R23, R23, 0x100, RZ ;  /* 0x0000010017177824 */ /* 0x000fc600078e00ff */
[----:B------:R-:W-:Y:S02]  /*1040*/  LEA R45, R30, UR4, 0x2 ;  /* 0x000000041e2d7c11 */ /* 0x000fe4000f8e10ff */
[----:B------:R-:W-:-:S03]  /*1050*/  LOP3.LUT R23, R23, 0xffffe000, RZ, 0xc0, !PT ;  /* 0xffffe00017177812 */ /* 0x000fc600078ec0ff */
[----:B------:R-:W-:Y:S01]  /*1060*/  IMAD R45, R38, 0x4, R45 ;  /* 0x00000004262d7824 */ /* 0x000fe200078e022d */
[----:B------:R-:W-:Y:S01]  /*1070*/  STS [R42+0x200], R17 ;  /* 0x000200112a007388 */ /* 0x000fe20000000800 */
[----:B------:R-:W-:-:S03]  /*1080*/  IMAD R23, R36, 0x40, R23 ;  /* 0x0000004024177824 */ /* 0x000fc600078e0217 */
[----:B------:R-:W-:Y:S01]  /*1090*/  STS [R45+0x300], R15 ;  /* 0x0003000f2d007388 */ /* 0x000fe20000000800 */
[----:B------:R-:W-:-:S03]  /*10a0*/  IMAD.IADD R51, R44, 0x1, R41 ;  /* 0x000000012c337824 */ /* 0x000fc600078e0229 */
[----:B------:R-:W-:Y:S04]  /*10b0*/  STS [R27+0x40], R18 ;  /* 0x000040121b007388 */ /* 0x000fe80000000800 */
[----:B------:R0:W-:Y:S04]  /*10c0*/  STS [R43+0x140], R16 ;  /* 0x000140102b007388 */ /* 0x0001e80000000800 */
[----:B------:R1:W-:Y:S04]  /*10d0*/  STS [R42+0x240], R13 ;  /* 0x0002400d2a007388 */ /* 0x0003e80000000800 */
[----:B------:R4:W-:Y:S01]  /*10e0*/  STS [R45+0x340], R12 ;  /* 0x0003400c2d007388 */ /* 0x0009e20000000800 */
[----:B------:R-:W-:Y:S01]  /*10f0*/  IMAD.WIDE R50, R51, 0x4, R46 ;  /* 0x0000000433327825 */ /* 0x000fe200078e022e */
[----:B0-----:R-:W-:-:S02]  /*1100*/  CS2R R16, SRZ ;  /* 0x0000000000107805 */ /* 0x001fc4000001ff00 */
[----:B------:R0:W-:Y:S01]  /*1110*/  STS [R27+0x80], R14 ;  /* 0x0000800e1b007388 */ /* 0x0001e20000000800 */
[----:B-1----:R-:W-:-:S03]  /*1120*/  IADD3 R13, R44, R23, RZ ;  /* 0x000000172c0d7210 */ /* 0x002fc60007ffe0ff */
[----:B------:R1:W-:Y:S02]  /*1130*/  STS [R43+0x180], R19 ;  /* 0x000180132b007388 */ /* 0x0003e40000000800 */
[----:B------:R-:W-:Y:S01]  /*1140*/  IMAD.WIDE R46, R13, 0x4, R46 ;  /* 0x000000040d2e7825 */ /* 0x000fe200078e022e */
[----:B----4-:R-:W-:Y:S02]  /*1150*/  CS2R R12, SRZ ;  /* 0x00000000000c7805 */ /* 0x010fe4000001ff00 */
[----:B0-----:R-:W-:Y:S02]  /*1160*/  CS2R R14, SRZ ;  /* 0x00000000000e7805 */ /* 0x001fe4000001ff00 */
[----:B-1----:R-:W-:-:S04]  /*1170*/  CS2R R18, SRZ ;  /* 0x0000000000127805 */ /* 0x002fc8000001ff00 */
[----:B------:R0:W4:Y:S04]  /*1180*/  @P0 LDG.E.EL.128 R12, desc[UR6][R46.64] ;  /* 0x000000062e0c0981 */ /* 0x000128000c2e1d00 */
[----:B------:R1:W5:Y:S04]  /*1190*/  @P4 LDG.E.EL.128 R16, desc[UR6][R50.64] ;  /* 0x0000000632104981 */ /* 0x000368000c2e1d00 */
[----:B------:R-:W-:Y:S01]  /*11a0*/  STS [R42+0x280], R26 ;  /* 0x0002801a2a007388 */ /* 0x000fe20000000800 */
[----:B------:R-:W-:Y:S01]  /*11b0*/  IMAD.SHL.U32 R36, R32, 0x4, RZ ;  /* 0x0000000420247824 */ /* 0x000fe200078e00ff */
[----:B0-----:R-:W0:Y:S02]  /*11c0*/  LDC.64 R46, c[0x0][0x240] ;  /* 0x00009000ff2e7b82 */ /* 0x001e240000000a00 */
[----:B------:R-:W-:Y:S04]  /*11d0*/  STS [R45+0x380], R24 ;  /* 0x000380182d007388 */ /* 0x000fe80000000800 */
[----:B------:R-:W-:Y:S04]  /*11e0*/  STS [R27+0xc0], R25 ;  /* 0x0000c0191b007388 */ /* 0x000fe80000000800 */
[----:B------:R0:W-:Y:S04]  /*11f0*/  STS [R43+0x1c0], R20 ;  /* 0x0001c0142b007388 */ /* 0x0001e80000000800 */
[----:B------:R-:W-:Y:S04]  /*1200*/  STS [R42+0x2c0], R22 ;  /* 0x0002c0162a007388 */ /* 0x000fe80000000800 */
[----:B------:R-:W-:Y:S01]  /*1210*/  STS [R45+0x3c0], R40 ;  /* 0x0003c0282d007388 */ /* 0x000fe20000000800 */
[----:B------:R-:W-:-:S04]  /*1220*/  SHF.R.U32.HI R31, RZ, 0x6, R36 ;  /* 0x00000006ff1f7819 */ /* 0x000fc80000011624 */
[----:B------:R-:W-:Y:S02]  /*1230*/  SGXT.U32 R31, R31, 0x4 ;  /* 0x000000041f1f781a */ /* 0x000fe40000000000 */
[----:B------:R-:W-:Y:S02]  /*1240*/  LOP3.LUT R36, R36, 0x3fc, RZ, 0xc0, !PT ;  /* 0x000003fc24247812 */ /* 0x000fe400078ec0ff */
[----:B------:R-:W-:-:S05]  /*1250*/  LEA R49, R31, UR4, 0x2 ;  /* 0x000000041f317c11 */ /* 0x000fca000f8e10ff */
[----:B-1----:R-:W-:Y:S01]  /*1260*/  IMAD R50, R36, 0x4, R49 ;  /* 0x0000000424327824 */ /* 0x002fe200078e0231 */
[----:B------:R-:W-:Y:S06]  /*1270*/  BAR.SYNC.DEFER_BLOCKING 0x0 ;  /* 0x0000000000007b1d */ /* 0x000fec0000010000 */
[----:B------:R-:W-:Y:S04]  /*1280*/  LDS R24, [R50] ;  /* 0x0000000032187984 */ /* 0x000fe80000000800 */
[----:B------:R-:W-:Y:S04]  /*1290*/  LDS R25, [R50+0x4] ;  /* 0x0000040032197984 */ /* 0x000fe80000000800 */
[----:B------:R-:W-:Y:S04]  /*12a0*/  LDS R26, [R50+0x8] ;  /* 0x00000800321a7984 */ /* 0x000fe80000000800 */
[----:B------:R-:W1:Y:S01]  /*12b0*/  LDS R27, [R50+0xc] ;  /* 0x00000c00321b7984 */ /* 0x000e620000000800 */
[----:B------:R-:W-:-:S04]  /*12c0*/  IMAD.IADD R49, R34, 0x1, R37 ;  /* 0x0000000122317824 */ /* 0x000fc800078e0225 */
[----:B0-----:R-:W-:-:S04]  /*12d0*/  IMAD.WIDE R48, R49, 0x4, R46 ;  /* 0x0000000431307825 */ /* 0x001fc800078e022e */
[----:B------:R-:W-:Y:S01]  /*12e0*/  IMAD.IADD R43, R34, 0x1, R23 ;  /* 0x00000001222b7824 */ /* 0x000fe200078e0217 */
[----:B-1----:R0:W-:Y:S01]  /*12f0*/  @P6 STG.E.128 desc[UR6][R48.64], R24 ;  /* 0x0000001830006986 */ /* 0x0021e2000c101d06 */
[----:B------:R-:W-:Y:S02]  /*1300*/  ISETP.NE.AND P6, PT, R35, RZ, PT ;  /* 0x000000ff2300720c */ /* 0x000fe40003fc5270 */
[----:B------:R-:W-:-:S04]  /*1310*/  LOP3.LUT R35, R36, 0x400, RZ, 0xfc, !PT ;  /* 0x0000040024237812 */ /* 0x000fc800078efcff */
[----:B------:R-:W-:-:S04]  /*1320*/  SHF.R.U32.HI R35, RZ, 0x6, R35 ;  /* 0x00000006ff237819 */ /* 0x000fc80000011623 */
[----:B------:R-:W-:-:S05]  /*1330*/  LEA R37, R35, UR4, 0x2 ;  /* 0x0000000423257c11 */ /* 0x000fca000f8e10ff */
[----:B------:R-:W-:Y:S02]  /*1340*/  IMAD R44, R36, 0x4, R37 ;  /* 0x00000004242c7824 */ /* 0x000fe400078e0225 */
[----:B------:R-:W-:-:S03]  /*1350*/  IMAD.IADD R37, R34, 0x1, R21 ;  /* 0x0000000122257824 */ /* 0x000fc600078e0215 */
[----:B------:R-:W-:Y:S04]  /*1360*/  LDS R20, [R44+0x1000] ;  /* 0x001000002c147984 */ /* 0x000fe80000000800 */
[----:B------:R-:W-:Y:S04]  /*1370*/  LDS R21, [R44+0x1004] ;  /* 0x001004002c157984 */ /* 0x000fe80000000800 */
[----:B------:R-:W-:Y:S04]  /*1380*/  LDS R22, [R44+0x1008] ;  /* 0x001008002c167984 */ /* 0x000fe80000000800 */
[----:B------:R-:W1:Y:S01]  /*1390*/  LDS R23, [R44+0x100c] ;  /* 0x00100c002c177984 */ /* 0x000e620000000800 */
[----:B------:R-:W-:-:S02]  /*13a0*/  IMAD.IADD R41, R34, 0x1, R41 ;  /* 0x0000000122297824 */ /* 0x000fc400078e0229 */
[----:B------:R-:W-:Y:S01]  /*13b0*/  IMAD.WIDE R50, R37, 0x4, R46 ;  /* 0x0000000425327825 */ /* 0x000fe200078e022e */
[----:B------:R-:W-:-:S03]  /*13c0*/  LOP3.LUT R37, R36, 0x800, RZ, 0xfc, !PT ;  /* 0x0000080024257812 */ /* 0x000fc600078efcff */
[----:B0-----:R-:W-:Y:S01]  /*13d0*/  IMAD.WIDE R48, R41, 0x4, R46 ;  /* 0x0000000429307825 */ /* 0x001fe200078e022e */
[----:B------:R-:W-:Y:S02]  /*13e0*/  LOP3.LUT R41, R36, 0xc00, RZ, 0xfc, !PT ;  /* 0x00000c0024297812 */ /* 0x000fe400078efcff */
[----:B------:R-:W-:Y:S02]  /*13f0*/  SHF.R.U32.HI R37, RZ, 0x6, R37 ;  /* 0x00000006ff257819 */ /* 0x000fe40000011625 */
[----:B------:R-:W-:Y:S01]  /*1400*/  SHF.R.U32.HI R41, RZ, 0x6, R41 ;  /* 0x00000006ff297819 */ /* 0x000fe20000011629 */
[----:B--2---:R-:W-:Y:S01]  /*1410*/  FADD R40, R25, R5 ;  /* 0x0000000519287221 */ /* 0x004fe20000000000 */
[----:B------:R-:W-:Y:S02]  /*1420*/  LEA R5, R37, UR4, 0x2 ;  /* 0x0000000425057c11 */ /* 0x000fe4000f8e10ff */
[----:B------:R-:W-:Y:S01]  /*1430*/  LEA R25, R41, UR4, 0x2 ;  /* 0x0000000429197c11 */ /* 0x000fe2000f8e10ff */
[----:B------:R-:W-:-:S02]  /*1440*/  FADD R42, R26, R6 ;  /* 0x000000061a2a7221 */ /* 0x000fc40000000000 */
[----:B------:R-:W-:Y:S02]  /*1450*/  IMAD R26, R36, 0x4, R5 ;  /* 0x00000004241a7824 */ /* 0x000fe400078e0205 */
[----:B------:R-:W-:Y:S01]  /*1460*/  FADD R34, R24, R4 ;  /* 0x0000000418227221 */ /* 0x000fe20000000000 */
[----:B------:R-:W-:Y:S02]  /*1470*/  FADD R45, R27, R7 ;  /* 0x000000071b2d7221 */ /* 0x000fe40000000000 */
[----:B------:R-:W-:Y:S04]  /*1480*/  LDS R4, [R26+0x2000] ;  /* 0x002000001a047984 */ /* 0x000fe80000000800 */
[----:B------:R-:W-:Y:S04]  /*1490*/  LDS R5, [R26+0x2004] ;  /* 0x002004001a057984 */ /* 0x000fe80000000800 */
[----:B------:R-:W-:Y:S04]  /*14a0*/  LDS R6, [R26+0x2008] ;  /* 0x002008001a067984 */ /* 0x000fe80000000800 */
[----:B------:R-:W0:Y:S04]  /*14b0*/  LDS R7, [R26+0x200c] ;  /* 0x00200c001a077984 */ /* 0x000e280000000800 */
[----:B-1----:R1:W-:Y:S01]  /*14c0*/  @P5 STG.E.128 desc[UR6][R50.64], R20 ;  /* 0x0000001432005986 */ /* 0x0023e2000c101d06 */
[----:B------:R-:W-:-:S04]  /*14d0*/  IMAD.WIDE R46, R43, 0x4, R46 ;  /* 0x000000042b2e7825 */ /* 0x000fc800078e022e */
[----:B---3--:R-:W-:Y:S01]  /*14e0*/  FADD R8, R20, R8 ;  /* 0x0000000814087221 */ /* 0x008fe20000000000 */
[----:B-1----:R-:W-:-:S05]  /*14f0*/  IMAD R20, R36, 0x4, R25 ;  /* 0x0000000424147824 */ /* 0x002fca00078e0219 */
[----:B------:R-:W-:Y:S04]  /*1500*/  LDS R24, [R20+0x3000] ;  /* 0x0030000014187984 */ /* 0x000fe80000000800 */
[----:B------:R-:W-:Y:S04]  /*1510*/  LDS R25, [R20+0x3004] ;  /* 0x0030040014197984 */ /* 0x000fe80000000800 */
[----:B------:R-:W-:Y:S04]  /*1520*/  LDS R26, [R20+0x3008] ;  /* 0x00300800141a7984 */ /* 0x000fe80000000800 */
[----:B------:R-:W1:Y:S04]  /*1530*/  LDS R27, [R20+0x300c] ;  /* 0x00300c00141b7984 */ /* 0x000e680000000800 */
[----:B0-----:R0:W-:Y:S01]  /*1540*/  @P4 STG.E.128 desc[UR6][R48.64], R4 ;  /* 0x0000000430004986 */ /* 0x0011e2000c101d06 */
[----:B------:R-:W-:Y:S01]  /*1550*/  FADD R9, R21, R9 ;  /* 0x0000000915097221 */ /* 0x000fe20000000000 */
[----:B------:R-:W-:-:S02]  /*1560*/  LEA.HI R39, R39, UR4, RZ, 0x1e ;  /* 0x0000000427277c11 */ /* 0x000fc4000f8ff0ff */
[----:B------:R-:W-:Y:S02]  /*1570*/  LEA R21, R28, UR4, 0x4 ;  /* 0x000000041c157c11 */ /* 0x000fe4000f8e20ff */
[----:B------:R-:W-:Y:S01]  /*1580*/  LEA R43, R29, UR4, 0x4 ;  /* 0x000000041d2b7c11 */ /* 0x000fe2000f8e20ff */
[----:B------:R-:W-:Y:S01]  /*1590*/  FADD R10, R22, R10 ;  /* 0x0000000a160a7221 */ /* 0x000fe20000000000 */
[C---:B------:R-:W-:Y:S02]  /*15a0*/  IMAD R29, R38.reuse, 0x4, R39 ;  /* 0x00000004261d7824 */ /* 0x040fe400078e0227 */
[C---:B------:R-:W-:Y:S02]  /*15b0*/  IMAD R22, R38.reuse, 0x4, R21 ;  /* 0x0000000426167824 */ /* 0x040fe400078e0215 */
[----:B------:R-:W-:Y:S01]  /*15c0*/  IMAD R21, R38, 0x4, R43 ;  /* 0x0000000426157824 */ /* 0x000fe200078e022b */
[----:B0-----:R-:W-:Y:S01]  /*15d0*/  LEA R49, R30, UR4, 0x4 ;  /* 0x000000041e317c11 */ /* 0x001fe2000f8e20ff */
[----:B-1----:R-:W-:Y:S01]  /*15e0*/  @P0 STG.E.128 desc[UR6][R46.64], R24 ;  /* 0x000000182e000986 */ /* 0x002fe2000c101d06 */
[----:B------:R-:W-:Y:S03]  /*15f0*/  BAR.SYNC.DEFER_BLOCKING 0x0 ;  /* 0x0000000000007b1d */ /* 0x000fe60000010000 */
[----:B------:R-:W-:-:S02]  /*1600*/  IMAD R38, R38, 0x4, R49 ;  /* 0x0000000426267824 */ /* 0x000fc400078e0231 */
[----:B------:R-:W-:Y:S01]  /*1610*/  FADD R11, R23, R11 ;  /* 0x0000000b170b7221 */ /* 0x000fe20000000000 */
[----:B-----5:R-:W-:Y:S01]  /*1620*/  FADD R16, R4, R16 ;  /* 0x0000001004107221 */ /* 0x020fe20000000000 */
[----:B------:R-:W-:Y:S01]  /*1630*/  FADD R17, R5, R17 ;  /* 0x0000001105117221 */ /* 0x000fe20000000000 */
[----:B------:R-:W-:Y:S01]  /*1640*/  FADD R18, R6, R18 ;  /* 0x0000001206127221 */ /* 0x000fe20000000000 */
[----:B------:R-:W-:Y:S01]  /*1650*/  FADD R19, R7, R19 ;  /* 0x0000001307137221 */ /* 0x000fe20000000000 */
[----:B----4-:R-:W-:Y:S01]  /*1660*/  FADD R6, R24, R12 ;  /* 0x0000000c18067221 */ /* 0x010fe20000000000 */
[----:B------:R-:W-:Y:S01]  /*1670*/  FADD R5, R25, R13 ;  /* 0x0000000d19057221 */ /* 0x000fe20000000000 */
[----:B------:R-:W-:Y:S01]  /*1680*/  FADD R20, R26, R14 ;  /* 0x0000000e1a147221 */ /* 0x000fe20000000000 */
[----:B------:R-:W-:Y:S01]  /*1690*/  FADD R39, R27, R15 ;  /* 0x0000000f1b277221 */ /* 0x000fe20000000000 */
[----:B------:R-:W-:Y:S04]  /*16a0*/  STS [R29], R34 ;  /* 0x000000221d007388 */ /* 0x000fe80000000800 */
[----:B------:R-:W-:Y:S04]  /*16b0*/  STS [R22+0x100], R40 ;  /* 0x0001002816007388 */ /* 0x000fe80000000800 */
        /* <DEDUP_REMOVED lines=11> */
[----:B------:R0:W-:Y:S04]  /*1770*/  STS [R22+0x1c0], R5 ;  /* 0x0001c00516007388 */ /* 0x0001e80000000800 */
[----:B------:R-:W-:Y:S04]  /*1780*/  STS [R21+0x2c0], R20 ;  /* 0x0002c01415007388 */ /* 0x000fe80000000800 */
[----:B------:R-:W-:Y:S01]  /*1790*/  STS [R38+0x3c0], R39 ;  /* 0x0003c02726007388 */ /* 0x000fe20000000800 */
[----:B------:R-:W-:Y:S01]  /*17a0*/  LOP3.LUT R32, R32, 0xff, RZ, 0xc0, !PT ;  /* 0x000000ff20207812 */ /* 0x000fe200078ec0ff */
[----:B0-----:R-:W0:Y:S01]  /*17b0*/  LDC.64 R22, c[0x0][0x248] ;  /* 0x00009200ff167b82 */ /* 0x001e220000000a00 */
[----:B------:R-:W-:-:S02]  /*17c0*/  LEA R35, R35, UR4, 0x4 ;  /* 0x0000000423237c11 */ /* 0x000fc4000f8e20ff */
[----:B------:R-:W-:Y:S02]  /*17d0*/  IADD3 R31, R31, R32, RZ ;  /* 0x000000201f1f7210 */ /* 0x000fe40007ffe0ff */
[----:B------:R-:W-:Y:S01]  /*17e0*/  LEA R37, R37, UR4, 0x4 ;  /* 0x0000000425257c11 */ /* 0x000fe2000f8e20ff */
[C---:B------:R-:W-:Y:S02]  /*17f0*/  IMAD R8, R36.reuse, 0x4, R35 ;  /* 0x0000000424087824 */ /* 0x040fe400078e0223 */
[----:B------:R-:W-:Y:S01]  /*1800*/  BAR.SYNC.DEFER_BLOCKING 0x0 ;  /* 0x0000000000007b1d */ /* 0x000fe20000010000 */
[----:B------:R-:W-:Y:S01]  /*1810*/  LEA R12, R31, UR4, 0x4 ;  /* 0x000000041f0c7c11 */ /* 0x000fe2000f8e20ff */
[----:B------:R-:W-:-:S05]  /*1820*/  IMAD R4, R36, 0x4, R37 ;  /* 0x0000000424047824 */ /* 0x000fca00078e0225 */
[----:B------:R-:W1:Y:S04]  /*1830*/  LDS.128 R12, [R12] ;  /* 0x000000000c0c7984 */ /* 0x000e680000000c00 */
[----:B------:R-:W2:Y:S04]  /*1840*/  LDS.128 R8, [R8+0x1000] ;  /* 0x0010000008087984 */ /* 0x000ea80000000c00 */
[----:B------:R-:W3:Y:S01]  /*1850*/  LDS.128 R4, [R4+0x2000] ;  /* 0x0020000004047984 */ /* 0x000ee20000000c00 */
[----:B0-----:R-:W-:-:S04]  /*1860*/  IMAD.WIDE R16, R33, 0x4, R22 ;  /* 0x0000000421107825 */ /* 0x001fc800078e0216 */
[----:B------:R-:W-:Y:S01]  /*1870*/  IMAD.WIDE R18, R2, 0x4, R22 ;  /* 0x0000000402127825 */ /* 0x000fe200078e0216 */
[----:B------:R-:W-:-:S03]  /*1880*/  LEA R41, R41, UR4, 0x4 ;  /* 0x0000000429297c11 */ /* 0x000fc6000f8e20ff */
[----:B------:R-:W-:-:S04]  /*1890*/  IMAD.WIDE R2, R3, 0x4, R22 ;  /* 0x0000000403027825 */ /* 0x000fc800078e0216 */
[----:B------:R-:W-:Y:S01]  /*18a0*/  IMAD R41, R36, 0x4, R41 ;  /* 0x0000000424297824 */ /* 0x000fe200078e0229 */
[----:B-1----:R0:W-:Y:S04]  /*18b0*/  @P6 STG.E.128 desc[UR6][R16.64], R12 ;  /* 0x0000000c10006986 */ /* 0x0021e8000c101d06 */
[----:B--2---:R0:W-:Y:S04]  /*18c0*/  @P3 STG.E.128 desc[UR6][R18.64], R8 ;  /* 0x0000000812003986 */ /* 0x0041e8000c101d06 */
[----:B---3--:R0:W-:Y:S02]  /*18d0*/  @P2 STG.E.128 desc[UR6][R2.64], R4 ;  /* 0x0000000402002986 */ /* 0x0081e4000c101d06 */
[----:B0-----:R-:W-:Y:S05]  /*18e0*/  @!P1 EXIT ;  /* 0x000000000000994d */ /* 0x001fea0003800000 */
[----:B------:R-:W1:Y:S01]  /*18f0*/  LDS.128 R40, [R41+0x3000] ;  /* 0x0030000029287984 */ /* 0x000e620000000c00 */
[----:B0-----:R-:W-:-:S05]  /*1900*/  IMAD.WIDE R2, R0, 0x4, R22 ;  /* 0x0000000400027825 */ /* 0x001fca00078e0216 */
[----:B-1----:R-:W-:Y:S01]  /*1910*/  STG.E.128 desc[UR6][R2.64], R40 ;  /* 0x0000002802007986 */ /* 0x002fe2000c101d06 */
[----:B------:R-:W-:Y:S05]  /*1920*/  EXIT ;  /* 0x000000000000794d */ /* 0x000fea0003800000 */
.L_x_0:
[----:B------:R-:W-:-:S00]  /*1930*/  BRA `(.L_x_0) ;  /* 0xfffffffc00fc7947 */ /* 0x000fc0000383ffff */
[----:B------:R-:W-:-:S00]  /*1940*/  NOP ;  /* 0x0000000000007918 */ /* 0x000fc00000000000 */
        /* <DEDUP_REMOVED lines=11> */
.L_x_1:


//--------------------- .nv.global.init           --------------------------
	.section	.nv.global.init,"aw",@progbits
.nv.global.init:
	.type		_$_str,@object
	.size		_$_str,(_$_str_$_2 - _$_str)
_$_str:
        /*0000*/ 	.byte	0x5f, 0x5f, 0x43, 0x55, 0x44, 0x41, 0x5f, 0x46, 0x54, 0x5a, 0x00
	.type		_$_str_$_2,@object
	.size		_$_str_$_2,(.L_1 - _$_str_$_2)
_$_str_$_2:
        /*000b*/ 	.byte	0x5f, 0x5f, 0x43, 0x55, 0x44, 0x41, 0x5f, 0x50, 0x52, 0x45, 0x43, 0x5f, 0x53, 0x51, 0x52, 0x54
        /*001b*/ 	.byte	0x00
.L_1:


//--------------------- .nv.shared.triton_poi_fused__native_batch_norm_legit_no_training_add_relu_19 --------------------------
	.section	.nv.shared.triton_poi_fused__native_batch_norm_legit_no_training_add_relu_19,"aw",@nobits
	.sectionflags	@""
	.align	16
	.zero		1024


//--------------------- .nv.constant0.triton_poi_fused__native_batch_norm_legit_no_training_add_relu_19 --------------------------
	.section	.nv.constant0.triton_poi_fused__native_batch_norm_legit_no_training_add_relu_19,"a",@progbits
	.sectionflags	@""
	.align	4
.nv.constant0.triton_poi_fused__native_batch_norm_legit_no_training_add_relu_19:
	.zero		600
